//
// Generated by NVIDIA NVVM Compiler
//
// Compiler Build ID: CL-36424714
// Cuda compilation tools, release 13.0, V13.0.88
// Based on NVVM 20.0.0
//

.version 9.0
.target sm_100
.address_size 64

	// .globl	_Z6kernelPsyiii

.visible .entry _Z6kernelPsyiii(
	.param .u64 .ptr .align 1 _Z6kernelPsyiii_param_0,
	.param .u64 _Z6kernelPsyiii_param_1,
	.param .u32 _Z6kernelPsyiii_param_2,
	.param .u32 _Z6kernelPsyiii_param_3,
	.param .u32 _Z6kernelPsyiii_param_4
)
{
	.reg .pred 	%p<9>;
	.reg .b32 	%r<71>;
	.reg .b32 	%f<10>;
	.reg .b64 	%rd<10>;

	ld.param.u64 	%rd3, [_Z6kernelPsyiii_param_0];
	ld.param.u64 	%rd2, [_Z6kernelPsyiii_param_1];
	ld.param.u32 	%r20, [_Z6kernelPsyiii_param_2];
	ld.param.u32 	%r21, [_Z6kernelPsyiii_param_3];
	ld.param.u32 	%r22, [_Z6kernelPsyiii_param_4];
	cvta.to.global.u64 	%rd1, %rd3;
	min.s32 	%r23, %r22, %r21;
	min.s32 	%r24, %r23, %r20;
	setp.lt.s32 	%p1, %r24, 1;
	@%p1 bra 	$L__BB0_13;
	and.b32  	%r1, %r20, 3;
	and.b32  	%r2, %r20, 2147483644;
	and.b32  	%r3, %r20, 1;
	shl.b32 	%r4, %r20, 2;
	mov.b32 	%r65, 0;
$L__BB0_2:
	cvt.rn.f32.u32 	%f1, %r65;
	mul.lo.s32 	%r6, %r65, %r21;
	mov.b32 	%r66, 0;
$L__BB0_3:
	setp.lt.u32 	%p2, %r20, 4;
	cvt.rn.f32.u32 	%f2, %r66;
	add.s32 	%r8, %r66, %r6;
	mul.lo.s32 	%r9, %r8, %r20;
	mov.b32 	%r70, 0;
	@%p2 bra 	$L__BB0_6;
	mul.lo.s32 	%r67, %r4, %r8;
	mov.b32 	%r68, 0;
$L__BB0_5:
	.pragma "nounroll";
	cvt.rn.f32.u32 	%f3, %r68;
	tex.3d.v4.s32.f32 	{%r29, %r30, %r31, %r32}, [%rd2, {%f3, %f2, %f1, %f1}];
	mul.wide.s32 	%rd4, %r67, 2;
	add.s64 	%rd5, %rd1, %rd4;
	st.global.u16 	[%rd5], %r29;
	st.global.u16 	[%rd5+2], %r30;
	st.global.u16 	[%rd5+4], %r31;
	st.global.u16 	[%rd5+6], %r32;
	add.s32 	%r33, %r68, 1;
	cvt.rn.f32.u32 	%f4, %r33;
	tex.3d.v4.s32.f32 	{%r34, %r35, %r36, %r37}, [%rd2, {%f4, %f2, %f1, %f1}];
	st.global.u16 	[%rd5+8], %r34;
	st.global.u16 	[%rd5+10], %r35;
	st.global.u16 	[%rd5+12], %r36;
	st.global.u16 	[%rd5+14], %r37;
	add.s32 	%r38, %r68, 2;
	cvt.rn.f32.u32 	%f5, %r38;
	tex.3d.v4.s32.f32 	{%r39, %r40, %r41, %r42}, [%rd2, {%f5, %f2, %f1, %f1}];
	st.global.u16 	[%rd5+16], %r39;
	st.global.u16 	[%rd5+18], %r40;
	st.global.u16 	[%rd5+20], %r41;
	st.global.u16 	[%rd5+22], %r42;
	add.s32 	%r43, %r68, 3;
	cvt.rn.f32.u32 	%f6, %r43;
	tex.3d.v4.s32.f32 	{%r44, %r45, %r46, %r47}, [%rd2, {%f6, %f2, %f1, %f1}];
	st.global.u16 	[%rd5+24], %r44;
	st.global.u16 	[%rd5+26], %r45;
	st.global.u16 	[%rd5+28], %r46;
	st.global.u16 	[%rd5+30], %r47;
	add.s32 	%r67, %r67, 16;
	add.s32 	%r68, %r68, 4;
	setp.ne.s32 	%p3, %r68, %r2;
	mov.u32 	%r70, %r2;
	@%p3 bra 	$L__BB0_5;
$L__BB0_6:
	setp.eq.s32 	%p4, %r1, 0;
	@%p4 bra 	$L__BB0_11;
	setp.eq.s32 	%p5, %r1, 1;
	@%p5 bra 	$L__BB0_9;
	cvt.rn.f32.u32 	%f7, %r70;
	tex.3d.v4.s32.f32 	{%r48, %r49, %r50, %r51}, [%rd2, {%f7, %f2, %f1, %f1}];
	add.s32 	%r52, %r70, %r9;
	shl.b32 	%r53, %r52, 2;
	mul.wide.s32 	%rd6, %r53, 2;
	add.s64 	%rd7, %rd1, %rd6;
	st.global.u16 	[%rd7], %r48;
	st.global.u16 	[%rd7+2], %r49;
	st.global.u16 	[%rd7+4], %r50;
	st.global.u16 	[%rd7+6], %r51;
	add.s32 	%r54, %r70, 1;
	cvt.rn.f32.u32 	%f8, %r54;
	tex.3d.v4.s32.f32 	{%r55, %r56, %r57, %r58}, [%rd2, {%f8, %f2, %f1, %f1}];
	st.global.u16 	[%rd7+8], %r55;
	st.global.u16 	[%rd7+10], %r56;
	st.global.u16 	[%rd7+12], %r57;
	st.global.u16 	[%rd7+14], %r58;
	add.s32 	%r70, %r70, 2;
$L__BB0_9:
	setp.eq.s32 	%p6, %r3, 0;
	@%p6 bra 	$L__BB0_11;
	cvt.rn.f32.u32 	%f9, %r70;
	tex.3d.v4.s32.f32 	{%r59, %r60, %r61, %r62}, [%rd2, {%f9, %f2, %f1, %f1}];
	add.s32 	%r63, %r70, %r9;
	shl.b32 	%r64, %r63, 2;
	mul.wide.s32 	%rd8, %r64, 2;
	add.s64 	%rd9, %rd1, %rd8;
	st.global.u16 	[%rd9], %r59;
	st.global.u16 	[%rd9+2], %r60;
	st.global.u16 	[%rd9+4], %r61;
	st.global.u16 	[%rd9+6], %r62;
$L__BB0_11:
	add.s32 	%r66, %r66, 1;
	setp.ne.s32 	%p7, %r66, %r21;
	@%p7 bra 	$L__BB0_3;
	add.s32 	%r65, %r65, 1;
	setp.ne.s32 	%p8, %r65, %r22;
	@%p8 bra 	$L__BB0_2;
$L__BB0_13:
	ret;

}


// ===== COMPILED SASS (sm_100) =====

	.target	sm_100

	.elftype	@"ET_EXEC"


//--------------------- .note.nv.tkinfo           --------------------------
	.section	.note.nv.tkinfo,"",@"SHT_NOTE"
	.sectionflags	@"SHF_NOTE_NV_TKINFO"
	.tkinfo
        /*0018*/ 	.word	0x00000002
        /*0030*/ 	.string	""
        /*0030*/ 	.string	"ptxas"
        /*0030*/ 	.string	"Cuda compilation tools, release 13.0, V13.0.88"
        /*0030*/ 	.string	"Build cuda_13.0.r13.0/compiler.36424714_0"
        /*0030*/ 	.string	"-arch sm_100 -m 64 "



//--------------------- .note.nv.cuinfo           --------------------------
	.section	.note.nv.cuinfo,"",@"SHT_NOTE"
	.sectionflags	@"SHF_NOTE_NV_CUINFO"
        /*0018*/ 	.short	0x0002
        /*001a*/ 	.short	0x0064
        /*001c*/ 	.short	0x0082
	.zero		2


//--------------------- .nv.info                  --------------------------
	.section	.nv.info,"",@"SHT_CUDA_INFO"
	.align	4


	//----- nvinfo : EIATTR_REGCOUNT
	.align		4
        /*0000*/ 	.byte	0x04, 0x2f
        /*0002*/ 	.short	(.L_1 - .L_0)
	.align		4
.L_0:
        /*0004*/ 	.word	index@(_Z6kernelPsyiii)
        /*0008*/ 	.word	0x00000022


	//----- nvinfo : EIATTR_FRAME_SIZE
	.align		4
.L_1:
        /*000c*/ 	.byte	0x04, 0x11
        /*000e*/ 	.short	(.L_3 - .L_2)
	.align		4
.L_2:
        /*0010*/ 	.word	index@(_Z6kernelPsyiii)
        /*0014*/ 	.word	0x00000000


	//----- nvinfo : EIATTR_MIN_STACK_SIZE
	.align		4
.L_3:
        /*0018*/ 	.byte	0x04, 0x12
        /*001a*/ 	.short	(.L_5 - .L_4)
	.align		4
.L_4:
        /*001c*/ 	.word	index@(_Z6kernelPsyiii)
        /*0020*/ 	.word	0x00000000
.L_5:


//--------------------- .nv.compat                --------------------------
	.section	.nv.compat,"",@"SHT_CUDA_COMPAT_INFO"
	.align	4
        /*0000*/ 	.byte	0x02, 0x09, 0x00, 0x00, 0x02, 0x02, 0x02, 0x00, 0x02, 0x05, 0x05, 0x00, 0x03, 0x07, 0x01, 0x01
        /*0010*/ 	.byte	0x02, 0x03, 0x00, 0x00, 0x02, 0x06, 0x01, 0x00, 0x04, 0x0b, 0x08, 0x00, 0x09, 0x00, 0x00, 0x00
        /*0020*/ 	.byte	0x00, 0x00, 0x00, 0x00


//--------------------- .nv.info._Z6kernelPsyiii  --------------------------
	.section	.nv.info._Z6kernelPsyiii,"",@"SHT_CUDA_INFO"
	.sectionflags	@""
	.align	4


	//----- nvinfo : EIATTR_CUDA_API_VERSION
	.align		4
        /*0000*/ 	.byte	0x04, 0x37
        /*0002*/ 	.short	(.L_7 - .L_6)
.L_6:
        /*0004*/ 	.word	0x00000082


	//----- nvinfo : EIATTR_KPARAM_INFO
	.align		4
.L_7:
        /*0008*/ 	.byte	0x04, 0x17
        /*000a*/ 	.short	(.L_9 - .L_8)
.L_8:
        /*000c*/ 	.word	0x00000000
        /*0010*/ 	.short	0x0004
        /*0012*/ 	.short	0x0018
        /*0014*/ 	.byte	0x00, 0xf0, 0x11, 0x00


	//----- nvinfo : EIATTR_KPARAM_INFO
	.align		4
.L_9:
        /*0018*/ 	.byte	0x04, 0x17
        /*001a*/ 	.short	(.L_11 - .L_10)
.L_10:
        /*001c*/ 	.word	0x00000000
        /*0020*/ 	.short	0x0003
        /*0022*/ 	.short	0x0014
        /*0024*/ 	.byte	0x00, 0xf0, 0x11, 0x00


	//----- nvinfo : EIATTR_KPARAM_INFO
	.align		4
.L_11:
        /*0028*/ 	.byte	0x04, 0x17
        /*002a*/ 	.short	(.L_13 - .L_12)
.L_12:
        /*002c*/ 	.word	0x00000000
        /*0030*/ 	.short	0x0002
        /*0032*/ 	.short	0x0010
        /*0034*/ 	.byte	0x00, 0xf0, 0x11, 0x00


	//----- nvinfo : EIATTR_KPARAM_INFO
	.align		4
.L_13:
        /*0038*/ 	.byte	0x04, 0x17
        /*003a*/ 	.short	(.L_15 - .L_14)
.L_14:
        /*003c*/ 	.word	0x00000000
        /*0040*/ 	.short	0x0001
        /*0042*/ 	.short	0x0008
        /*0044*/ 	.byte	0x00, 0xf0, 0x21, 0x00


	//----- nvinfo : EIATTR_KPARAM_INFO
	.align		4
.L_15:
        /*0048*/ 	.byte	0x04, 0x17
        /*004a*/ 	.short	(.L_17 - .L_16)
.L_16:
        /*004c*/ 	.word	0x00000000
        /*0050*/ 	.short	0x0000
        /*0052*/ 	.short	0x0000
        /*0054*/ 	.byte	0x00, 0xf5, 0x21, 0x00


	//----- nvinfo : EIATTR_SPARSE_MMA_MASK
	.align		4
.L_17:
        /*0058*/ 	.byte	0x03, 0x50
        /*005a*/ 	.short	0x0000


	//----- nvinfo : EIATTR_MAXREG_COUNT
	.align		4
        /*005c*/ 	.byte	0x03, 0x1b
        /*005e*/ 	.short	0x00ff


	//----- nvinfo : EIATTR_MERCURY_ISA_VERSION
	.align		4
        /*0060*/ 	.byte	0x03, 0x5f
        /*0062*/ 	.short	0x0101


	//----- nvinfo : EIATTR_VRC_CTA_INIT_COUNT
	.align		4
        /*0064*/ 	.byte	0x02, 0x4a
	.zero		1
	.zero		1


	//----- nvinfo : EIATTR_EXIT_INSTR_OFFSETS
	.align		4
        /*0068*/ 	.byte	0x04, 0x1c
        /*006a*/ 	.short	(.L_19 - .L_18)


	//   ....[0]....
.L_18:
        /*006c*/ 	.word	0x00000050


	//   ....[1]....
        /*0070*/ 	.word	0x00000740


	//----- nvinfo : EIATTR_CBANK_PARAM_SIZE
	.align		4
.L_19:
        /*0074*/ 	.byte	0x03, 0x19
        /*0076*/ 	.short	0x001c


	//----- nvinfo : EIATTR_PARAM_CBANK
	.align		4
        /*0078*/ 	.byte	0x04, 0x0a
        /*007a*/ 	.short	(.L_21 - .L_20)
	.align		4
.L_20:
        /*007c*/ 	.word	index@(.nv.constant0._Z6kernelPsyiii)
        /*0080*/ 	.short	0x0380
        /*0082*/ 	.short	0x001c


	//----- nvinfo : EIATTR_SW_WAR
	.align		4
.L_21:
        /*0084*/ 	.byte	0x04, 0x36
        /*0086*/ 	.short	(.L_23 - .L_22)
.L_22:
        /*0088*/ 	.word	0x00000008
.L_23:


//--------------------- .nv.callgraph             --------------------------
	.section	.nv.callgraph,"",@"SHT_CUDA_CALLGRAPH"
	.align	4
	.sectionentsize	8
	.align		4
        /*0000*/ 	.word	0x00000000
	.align		4
        /*0004*/ 	.word	0xffffffff
	.align		4
        /*0008*/ 	.word	0x00000000
	.align		4
        /*000c*/ 	.word	0xfffffffe
	.align		4
        /*0010*/ 	.word	0x00000000
	.align		4
        /*0014*/ 	.word	0xfffffffd
	.align		4
        /*0018*/ 	.word	0x00000000
	.align		4
        /*001c*/ 	.word	0xfffffffc


//--------------------- .text._Z6kernelPsyiii     --------------------------
	.section	.text._Z6kernelPsyiii,"ax",@progbits
	.align	128
        .global         _Z6kernelPsyiii
        .type           _Z6kernelPsyiii,@function
        .size           _Z6kernelPsyiii,(.L_x_7 - _Z6kernelPsyiii)
        .other          _Z6kernelPsyiii,@"STO_CUDA_ENTRY STV_DEFAULT"
_Z6kernelPsyiii:
.text._Z6kernelPsyiii:
[----:B------:R-:W-:Y:S08]  /*0000*/  LDC R1, c[0x0][0x37c] ;  /* 0x0000df00ff017b82 */ /* 0x000ff00000000800 */
[----:B------:R-:W0:Y:S01]  /*0010*/  LDC.64 R2, c[0x0][0x390] ;  /* 0x0000e400ff027b82 */ /* 0x000e220000000a00 */
[----:B------:R-:W0:Y:S02]  /*0020*/  LDCU UR4, c[0x0][0x398] ;  /* 0x00007300ff0477ac */ /* 0x000e240008000800 */
[----:B0-----:R-:W-:-:S04]  /*0030*/  VIMNMX3 R0, R3, UR4, R2, PT ;  /* 0x0000000403007c0f */ /* 0x001fc8000b800102 */
[----:B------:R-:W-:-:S13]  /*0040*/  ISETP.GE.AND P0, PT, R0, 0x1, PT ;  /* 0x000000010000780c */ /* 0x000fda0003f06270 */
[----:B------:R-:W-:Y:S05]  /*0050*/  @!P0 EXIT ;  /* 0x000000000000894d */ /* 0x000fea0003800000 */
[C---:B------:R-:W-:Y:S01]  /*0060*/  LOP3.LUT R26, R2.reuse, 0x3, RZ, 0xc0, !PT ;  /* 0x00000003021a7812 */ /* 0x040fe200078ec0ff */
[C---:B------:R-:W-:Y:S01]  /*0070*/  IMAD.SHL.U32 R0, R2.reuse, 0x4, RZ ;  /* 0x0000000402007824 */ /* 0x040fe200078e00ff */
[----:B------:R-:W-:Y:S01]  /*0080*/  LOP3.LUT R7, R2, 0x7ffffffc, RZ, 0xc0, !PT ;  /* 0x7ffffffc02077812 */ /* 0x000fe200078ec0ff */
[----:B------:R-:W0:Y:S01]  /*0090*/  LDCU.64 UR12, c[0x0][0x358] ;  /* 0x00006b00ff0c77ac */ /* 0x000e220008000a00 */
[----:B------:R-:W-:-:S05]  /*00a0*/  UMOV UR4, URZ ;  /* 0x000000ff00047c82 */ /* 0x000fca0008000000 */
.L_x_5:
[----:B-1----:R-:W1:Y:S01]  /*00b0*/  LDCU UR5, c[0x0][0x398] ;  /* 0x00007300ff0577ac */ /* 0x002e620008000800 */
[----:B------:R-:W-:Y:S01]  /*00c0*/  I2FP.F32.U32 R6, UR4 ;  /* 0x0000000400067c45 */ /* 0x000fe20008201000 */
[----:B------:R-:W-:Y:S01]  /*00d0*/  IMAD.MOV.U32 R2, RZ, RZ, RZ ;  /* 0x000000ffff027224 */ /* 0x000fe200078e00ff */
[----:B------:R-:W-:Y:S01]  /*00e0*/  UMOV UR8, UR4 ;  /* 0x0000000400087c82 */ /* 0x000fe20008000000 */
[----:B------:R-:W-:-:S04]  /*00f0*/  UIADD3 UR4, UPT, UPT, UR4, 0x1, URZ ;  /* 0x0000000104047890 */ /* 0x000fc8000fffe0ff */
[----:B-12---:R-:W-:-:S11]  /*0100*/  UISETP.NE.AND UP0, UPT, UR4, UR5, UPT ;  /* 0x000000050400728c */ /* 0x006fd6000bf05270 */
.L_x_4:
[----:B-1----:R-:W1:Y:S01]  /*0110*/  LDC.64 R20, c[0x0][0x390] ;  /* 0x0000e400ff147b82 */ /* 0x002e620000000a00 */
[----:B--2---:R-:W-:Y:S01]  /*0120*/  I2FP.F32.U32 R5, R2 ;  /* 0x0000000200057245 */ /* 0x004fe20000201000 */
[----:B------:R-:W-:Y:S01]  /*0130*/  HFMA2 R11, -RZ, RZ, 0, 0 ;  /* 0x00000000ff0b7431 */ /* 0x000fe200000001ff */
[----:B-1----:R-:W-:Y:S01]  /*0140*/  ISETP.GE.U32.AND P1, PT, R20, 0x4, PT ;  /* 0x000000041400780c */ /* 0x002fe20003f26070 */
[----:B------:R-:W-:Y:S02]  /*0150*/  IMAD R3, R21, UR8, R2 ;  /* 0x0000000815037c24 */ /* 0x000fe4000f8e0202 */
[----:B------:R-:W-:-:S05]  /*0160*/  VIADD R2, R2, 0x1 ;  /* 0x0000000102027836 */ /* 0x000fca0000000000 */
[----:B------:R-:W-:-:S05]  /*0170*/  ISETP.NE.AND P0, PT, R2, R21, PT ;  /* 0x000000150200720c */ /* 0x000fca0003f05270 */
[----:B------:R-:W-:Y:S08]  /*0180*/  @!P1 BRA `(.L_x_0) ;  /* 0x0000000000b89947 */ /* 0x000ff00003800000 */
[----:B------:R-:W1:Y:S01]  /*0190*/  LDC.64 R28, c[0x0][0x380] ;  /* 0x0000e000ff1c7b82 */ /* 0x000e620000000a00 */
[----:B------:R-:W-:Y:S01]  /*01a0*/  IMAD R21, R0, R3, RZ ;  /* 0x0000000300157224 */ /* 0x000fe200078e02ff */
[----:B------:R-:W-:-:S06]  /*01b0*/  UMOV UR5, URZ ;  /* 0x000000ff00057c82 */ /* 0x000fcc0008000000 */
.L_x_1:
[----:B--2---:R-:W2:Y:S01]  /*01c0*/  LDCU UR6, c[0x0][0x388] ;  /* 0x00007100ff0677ac */ /* 0x004ea20008000800 */
[--C-:B------:R-:W-:Y:S01]  /*01d0*/  IMAD.MOV.U32 R9, RZ, RZ, R5.reuse ;  /* 0x000000ffff097224 */ /* 0x100fe200078e0005 */
[----:B------:R-:W-:Y:S01]  /*01e0*/  MOV R13, R5 ;  /* 0x00000005000d7202 */ /* 0x000fe20000000f00 */
[--C-:B------:R-:W-:Y:S01]  /*01f0*/  IMAD.MOV.U32 R10, RZ, RZ, R6.reuse ;  /* 0x000000ffff0a7224 */ /* 0x100fe200078e0006 */
[----:B------:R-:W-:Y:S01]  /*0200*/  UIADD3 UR7, UPT, UPT, UR5, 0x1, URZ ;  /* 0x0000000105077890 */ /* 0x000fe2000fffe0ff */
[----:B------:R-:W-:Y:S01]  /*0210*/  IMAD.MOV.U32 R14, RZ, RZ, R6 ;  /* 0x000000ffff0e7224 */ /* 0x000fe200078e0006 */
[----:B------:R-:W-:Y:S01]  /*0220*/  UIADD3 UR9, UPT, UPT, UR5, 0x2, URZ ;  /* 0x0000000205097890 */ /* 0x000fe2000fffe0ff */
[----:B------:R-:W-:Y:S01]  /*0230*/  IMAD.MOV.U32 R27, RZ, RZ, -0x3e000000 ;  /* 0xc2000000ff1b7424 */ /* 0x000fe200078e00ff */
[----:B------:R-:W-:Y:S01]  /*0240*/  UIADD3 UR10, UPT, UPT, UR5, 0x3, URZ ;  /* 0x00000003050a7890 */ /* 0x000fe2000fffe0ff */
[----:B------:R-:W-:Y:S01]  /*0250*/  IMAD.MOV.U32 R17, RZ, RZ, R5 ;  /* 0x000000ffff117224 */ /* 0x000fe200078e0005 */
[----:B------:R-:W-:Y:S01]  /*0260*/  I2FP.F32.U32 R8, UR7 ;  /* 0x0000000700087c45 */ /* 0x000fe20008201000 */
[----:B------:R-:W-:Y:S01]  /*0270*/  UMOV UR7, URZ ;  /* 0x000000ff00077c82 */ /* 0x000fe20008000000 */
[----:B------:R-:W-:-:S02]  /*0280*/  I2FP.F32.U32 R12, UR9 ;  /* 0x00000009000c7c45 */ /* 0x000fc40008201000 */
[----:B------:R-:W-:Y:S02]  /*0290*/  MOV R18, R6 ;  /* 0x0000000600127202 */ /* 0x000fe40000000f00 */
[----:B------:R-:W-:Y:S02]  /*02a0*/  I2FP.F32.U32 R16, UR10 ;  /* 0x0000000a00107c45 */ /* 0x000fe40008201000 */
[----:B------:R-:W-:Y:S01]  /*02b0*/  I2FP.F32.U32 R4, UR5 ;  /* 0x0000000500047c45 */ /* 0x000fe20008201000 */
[----:B--2---:R-:W5:Y:S01]  /*02c0*/  TEX.LL R10, R8, R8, R27, UR6, 3D ;  /* 0x48ff061b08087f60 */ /* 0x004f6200089e0f0a */
[----:B------:R-:W-:Y:S02]  /*02d0*/  TEX.LL R12, R14, R12, R27, UR6, 3D ;  /* 0x48ff061b0c0e7f60 */ /* 0x000fe400089e0f0c */
[----:B------:R-:W5:Y:S01]  /*02e0*/  TEX.LL R24, R22, R4, R27, UR6, 3D ;  /* 0x48ff061b04167f60 */ /* 0x000f6200089e0f18 */
[----:B------:R-:W5:Y:S01]  /*02f0*/  TEX.LL R18, R16, R16, R27, UR6, 3D ;  /* 0x48ff061b10107f60 */ /* 0x000f6200089e0f12 */
[----:B------:R-:W-:Y:S01]  /*0300*/  UIADD3 UR5, UPT, UPT, UR5, 0x4, URZ ;  /* 0x0000000405057890 */ /* 0x000fe2000fffe0ff */
[----:B-1----:R-:W-:-:S04]  /*0310*/  IMAD.WIDE R30, R21, 0x2, R28 ;  /* 0x00000002151e7825 */ /* 0x002fc800078e021c */
[----:B------:R-:W-:Y:S01]  /*0320*/  VIADD R21, R21, 0x10 ;  /* 0x0000001015157836 */ /* 0x000fe20000000000 */
[----:B------:R-:W-:Y:S01]  /*0330*/  ISETP.NE.AND P1, PT, R7, UR5, PT ;  /* 0x0000000507007c0c */ /* 0x000fe2000bf25270 */
[----:B------:R-:W-:-:S04]  /*0340*/  DEPBAR.LE SB5, 0x1 ;  /* 0x0000d0400000791a */ /* 0x000fc80000000000 */
[----:B0-----:R2:W-:Y:S04]  /*0350*/  STG.E.U16 desc[UR12][R30.64+0x8], R8 ;  /* 0x000008081e007986 */ /* 0x0015e8000c10150c */
[----:B------:R2:W-:Y:S04]  /*0360*/  STG.E.U16 desc[UR12][R30.64], R22 ;  /* 0x000000161e007986 */ /* 0x0005e8000c10150c */
        /* <DEDUP_REMOVED lines=10> */
[----:B-----5:R2:W-:Y:S04]  /*0410*/  STG.E.U16 desc[UR12][R30.64+0x18], R16 ;  /* 0x000018101e007986 */ /* 0x0205e8000c10150c */
[----:B------:R2:W-:Y:S04]  /*0420*/  STG.E.U16 desc[UR12][R30.64+0x1a], R17 ;  /* 0x00001a111e007986 */ /* 0x0005e8000c10150c */
[----:B------:R2:W-:Y:S04]  /*0430*/  STG.E.U16 desc[UR12][R30.64+0x1c], R18 ;  /* 0x00001c121e007986 */ /* 0x0005e8000c10150c */
[----:B------:R2:W-:Y:S01]  /*0440*/  STG.E.U16 desc[UR12][R30.64+0x1e], R19 ;  /* 0x00001e131e007986 */ /* 0x0005e2000c10150c */
[----:B------:R-:W-:Y:S05]  /*0450*/  @P1 BRA `(.L_x_1) ;  /* 0xfffffffc00581947 */ /* 0x000fea000383ffff */
[----:B--2---:R-:W-:-:S07]  /*0460*/  IMAD.MOV.U32 R11, RZ, RZ, R7 ;  /* 0x000000ffff0b7224 */ /* 0x004fce00078e0007 */
.L_x_0:
[----:B------:R-:W-:-:S13]  /*0470*/  ISETP.NE.AND P1, PT, R26, RZ, PT ;  /* 0x000000ff1a00720c */ /* 0x000fda0003f25270 */
[----:B------:R-:W-:Y:S05]  /*0480*/  @!P1 BRA `(.L_x_2) ;  /* 0x0000000000a49947 */ /* 0x000fea0003800000 */
[----:B------:R-:W-:Y:S02]  /*0490*/  ISETP.NE.AND P1, PT, R26, 0x1, PT ;  /* 0x000000011a00780c */ /* 0x000fe40003f25270 */
[----:B------:R-:W-:-:S11]  /*04a0*/  LOP3.LUT P2, RZ, R20, 0x1, RZ, 0xc0, !PT ;  /* 0x0000000114ff7812 */ /* 0x000fd6000784c0ff */
[----:B------:R-:W-:Y:S05]  /*04b0*/  @!P1 BRA `(.L_x_3) ;  /* 0x0000000000609947 */ /* 0x000fea0003800000 */
[----:B------:R-:W1:Y:S01]  /*04c0*/  LDCU UR6, c[0x0][0x388] ;  /* 0x00007100ff0677ac */ /* 0x000e620008000800 */
[----:B------:R-:W-:Y:S02]  /*04d0*/  VIADD R8, R11, 0x1 ;  /* 0x000000010b087836 */ /* 0x000fe40000000000 */
[----:B------:R-:W-:Y:S02]  /*04e0*/  HFMA2 R23, -RZ, RZ, -3, 0 ;  /* 0xc2000000ff177431 */ /* 0x000fe400000001ff */
[----:B------:R-:W-:Y:S01]  /*04f0*/  IMAD.MOV.U32 R9, RZ, RZ, R5 ;  /* 0x000000ffff097224 */ /* 0x000fe200078e0005 */
[----:B------:R-:W-:Y:S01]  /*0500*/  I2FP.F32.U32 R4, R11 ;  /* 0x0000000b00047245 */ /* 0x000fe20000201000 */
[----:B------:R-:W-:Y:S01]  /*0510*/  UMOV UR7, URZ ;  /* 0x000000ff00077c82 */ /* 0x000fe20008000000 */
[----:B------:R-:W-:Y:S02]  /*0520*/  I2FP.F32.U32 R8, R8 ;  /* 0x0000000800087245 */ /* 0x000fe40000201000 */
[----:B------:R-:W-:Y:S01]  /*0530*/  MOV R10, R6 ;  /* 0x00000006000a7202 */ /* 0x000fe20000000f00 */
[----:B-1----:R-:W5:Y:S03]  /*0540*/  TEX.LL R14, R12, R4, R23, UR6, 3D ;  /* 0x48ff0617040c7f60 */ /* 0x002f6600089e0f0e */
[----:B------:R-:W5:Y:S01]  /*0550*/  TEX.LL R8, R16, R8, R23, UR6, 3D ;  /* 0x48ff061708107f60 */ /* 0x000f6200089e0f08 */
[----:B------:R-:W1:Y:S01]  /*0560*/  LDC.64 R18, c[0x0][0x380] ;  /* 0x0000e000ff127b82 */ /* 0x000e620000000a00 */
[----:B------:R-:W-:-:S02]  /*0570*/  IMAD R21, R3, R20, R11 ;  /* 0x0000001403157224 */ /* 0x000fc400078e020b */
[----:B------:R-:W-:Y:S02]  /*0580*/  VIADD R11, R11, 0x2 ;  /* 0x000000020b0b7836 */ /* 0x000fe40000000000 */
[----:B------:R-:W-:-:S04]  /*0590*/  IMAD.SHL.U32 R21, R21, 0x4, RZ ;  /* 0x0000000415157824 */ /* 0x000fc800078e00ff */
[----:B-1----:R-:W-:Y:S01]  /*05a0*/  IMAD.WIDE R18, R21, 0x2, R18 ;  /* 0x0000000215127825 */ /* 0x002fe200078e0212 */
[----:B------:R-:W-:-:S04]  /*05b0*/  DEPBAR.LE SB5, 0x1 ;  /* 0x0000d0400000791a */ /* 0x000fc80000000000 */
[----:B0-----:R1:W-:Y:S04]  /*05c0*/  STG.E.U16 desc[UR12][R18.64], R12 ;  /* 0x0000000c12007986 */ /* 0x0013e8000c10150c */
[----:B------:R1:W-:Y:S04]  /*05d0*/  STG.E.U16 desc[UR12][R18.64+0x2], R13 ;  /* 0x0000020d12007986 */ /* 0x0003e8000c10150c */
[----:B------:R1:W-:Y:S04]  /*05e0*/  STG.E.U16 desc[UR12][R18.64+0x4], R14 ;  /* 0x0000040e12007986 */ /* 0x0003e8000c10150c */
[----:B------:R1:W-:Y:S04]  /*05f0*/  STG.E.U16 desc[UR12][R18.64+0x6], R15 ;  /* 0x0000060f12007986 */ /* 0x0003e8000c10150c */
[----:B-----5:R1:W-:Y:S04]  /*0600*/  STG.E.U16 desc[UR12][R18.64+0x8], R16 ;  /* 0x0000081012007986 */ /* 0x0203e8000c10150c */
[----:B------:R1:W-:Y:S04]  /*0610*/  STG.E.U16 desc[UR12][R18.64+0xa], R17 ;  /* 0x00000a1112007986 */ /* 0x0003e8000c10150c */
[----:B------:R1:W-:Y:S04]  /*0620*/  STG.E.U16 desc[UR12][R18.64+0xc], R8 ;  /* 0x00000c0812007986 */ /* 0x0003e8000c10150c */
[----:B------:R1:W-:Y:S02]  /*0630*/  STG.E.U16 desc[UR12][R18.64+0xe], R9 ;  /* 0x00000e0912007986 */ /* 0x0003e4000c10150c */
.L_x_3:
[----:B------:R-:W-:Y:S05]  /*0640*/  @!P2 BRA `(.L_x_2) ;  /* 0x000000000034a947 */ /* 0x000fea0003800000 */
[----:B------:R-:W2:Y:S01]  /*0650*/  LDCU UR6, c[0x0][0x388] ;  /* 0x00007100ff0677ac */ /* 0x000ea20008000800 */
[----:B-1----:R-:W-:Y:S01]  /*0660*/  HFMA2 R13, -RZ, RZ, -3, 0 ;  /* 0xc2000000ff0d7431 */ /* 0x002fe200000001ff */
[----:B------:R-:W-:Y:S01]  /*0670*/  I2FP.F32.U32 R4, R11 ;  /* 0x0000000b00047245 */ /* 0x000fe20000201000 */
[----:B------:R-:W-:-:S05]  /*0680*/  UMOV UR7, URZ ;  /* 0x000000ff00077c82 */ /* 0x000fca0008000000 */
[----:B--2---:R-:W5:Y:S01]  /*0690*/  TEX.LL R12, R4, R4, R13, UR6, 3D ;  /* 0x48ff060d04047f60 */ /* 0x004f6200089e0f0c */
[----:B------:R-:W1:Y:S01]  /*06a0*/  LDC.64 R8, c[0x0][0x380] ;  /* 0x0000e000ff087b82 */ /* 0x000e620000000a00 */
[----:B------:R-:W-:-:S04]  /*06b0*/  IMAD R3, R3, R20, R11 ;  /* 0x0000001403037224 */ /* 0x000fc800078e020b */
[----:B------:R-:W-:-:S04]  /*06c0*/  IMAD.SHL.U32 R3, R3, 0x4, RZ ;  /* 0x0000000403037824 */ /* 0x000fc800078e00ff */
[----:B-1----:R-:W-:-:S05]  /*06d0*/  IMAD.WIDE R8, R3, 0x2, R8 ;  /* 0x0000000203087825 */ /* 0x002fca00078e0208 */
[----:B0----5:R2:W-:Y:S04]  /*06e0*/  STG.E.U16 desc[UR12][R8.64], R4 ;  /* 0x0000000408007986 */ /* 0x0215e8000c10150c */
[----:B------:R2:W-:Y:S04]  /*06f0*/  STG.E.U16 desc[UR12][R8.64+0x2], R5 ;  /* 0x0000020508007986 */ /* 0x0005e8000c10150c */
[----:B------:R2:W-:Y:S04]  /*0700*/  STG.E.U16 desc[UR12][R8.64+0x4], R12 ;  /* 0x0000040c08007986 */ /* 0x0005e8000c10150c */
[----:B------:R2:W-:Y:S02]  /*0710*/  STG.E.U16 desc[UR12][R8.64+0x6], R13 ;  /* 0x0000060d08007986 */ /* 0x0005e4000c10150c */
.L_x_2:
[----:B------:R-:W-:Y:S05]  /*0720*/  @P0 BRA `(.L_x_4) ;  /* 0xfffffff800780947 */ /* 0x000fea000383ffff */
[----:B------:R-:W-:Y:S05]  /*0730*/  BRA.U UP0, `(.L_x_5) ;  /* 0xfffffff9005c7547 */ /* 0x000fea000b83ffff */
[----:B0-----:R-:W-:Y:S05]  /*0740*/  EXIT ;  /* 0x000000000000794d */ /* 0x001fea0003800000 */
.L_x_6:
[----:B------:R-:W-:-:S00]  /*0750*/  BRA `(.L_x_6) ;  /* 0xfffffffc00fc7947 */ /* 0x000fc0000383ffff */
[----:B------:R-:W-:-:S00]  /*0760*/  NOP ;  /* 0x0000000000007918 */ /* 0x000fc00000000000 */
        /* <DEDUP_REMOVED lines=9> */
.L_x_7:


//--------------------- .nv.shared.reserved.0     --------------------------
	.section	.nv.shared.reserved.0,"aw",@nobits
	.weak		__nv_reservedSMEM_offset_0_alias
	.size		__nv_reservedSMEM_offset_0_alias, 0, 64
	.other		__nv_reservedSMEM_offset_0_alias,@"STO_CUDA_RESERVED_SHARED STV_DEFAULT"
__nv_reservedSMEM_offset_0_alias:
	.zero		0
	.zero		64


//--------------------- .nv.constant0._Z6kernelPsyiii --------------------------
	.section	.nv.constant0._Z6kernelPsyiii,"a",@progbits
	.sectionflags	@""
	.align	4
.nv.constant0._Z6kernelPsyiii:
	.zero		924


//--------------------- SYMBOLS --------------------------

	.type		.nv.reservedSmem.offset0,@object
	.size		.nv.reservedSmem.offset0,0x4
